	.headerflags	@"EF_CUDA_TEXMODE_UNIFIED EF_CUDA_64BIT_ADDRESS EF_CUDA_ACCELERATORS EF_CUDA_SM90 EF_CUDA_VIRTUAL_SM(EF_CUDA_SM90)"
	.elftype	@"ET_EXEC"


//--------------------- .nv.info                  --------------------------
	.section	.nv.info,"",@"SHT_CUDA_INFO"
	.align	4


	//----- nvinfo : EIATTR_REGCOUNT
	.align		4
        /*0000*/ 	.byte	0x04, 0x2f
        /*0002*/ 	.short	(.L_3 - .L_2)
	.align		4
.L_2:
        /*0004*/ 	.word	index@(triton_poi_fused__native_batch_norm_legit_no_training_cat_relu_51)
        /*0008*/ 	.word	0x00000020


	//----- nvinfo : EIATTR_MIN_STACK_SIZE
	.align		4
.L_3:
        /*000c*/ 	.byte	0x04, 0x12
        /*000e*/ 	.short	(.L_5 - .L_4)
	.align		4
.L_4:
        /*0010*/ 	.word	index@(triton_poi_fused__native_batch_norm_legit_no_training_cat_relu_51)
        /*0014*/ 	.word	0x00000000


	//----- nvinfo : EIATTR_FRAME_SIZE
	.align		4
.L_5:
        /*0018*/ 	.byte	0x04, 0x11
        /*001a*/ 	.short	(.L_7 - .L_6)
	.align		4
.L_6:
        /*001c*/ 	.word	index@(triton_poi_fused__native_batch_norm_legit_no_training_cat_relu_51)
        /*0020*/ 	.word	0x00000000


	//----- nvinfo : EIATTR_MIN_STACK_SIZE
	.align		4
.L_7:
        /*0024*/ 	.byte	0x04, 0x12
        /*0026*/ 	.short	(.L_9 - .L_8)
	.align		4
.L_8:
        /*0028*/ 	.word	index@(triton_poi_fused__native_batch_norm_legit_no_training_cat_relu_51)
        /*002c*/ 	.word	0x00000000
.L_9:


//--------------------- .nv.info.triton_poi_fused__native_batch_norm_legit_no_training_cat_relu_51 --------------------------
	.section	.nv.info.triton_poi_fused__native_batch_norm_legit_no_training_cat_relu_51,"",@"SHT_CUDA_INFO"
	.sectionflags	@""
	.align	4


	//----- nvinfo : EIATTR_CUDA_API_VERSION
	.align		4
        /*0000*/ 	.byte	0x04, 0x37
        /*0002*/ 	.short	(.L_11 - .L_10)
.L_10:
        /*0004*/ 	.word	0x0000007c


	//----- nvinfo : EIATTR_KPARAM_INFO
	.align		4
.L_11:
        /*0008*/ 	.byte	0x04, 0x17
        /*000a*/ 	.short	(.L_13 - .L_12)
.L_12:
        /*000c*/ 	.word	0x00000000
        /*0010*/ 	.short	0x0008
        /*0012*/ 	.short	0x0040
        /*0014*/ 	.byte	0x00, 0xf0, 0x11, 0x00


	//----- nvinfo : EIATTR_KPARAM_INFO
	.align		4
.L_13:
        /*0018*/ 	.byte	0x04, 0x17
        /*001a*/ 	.short	(.L_15 - .L_14)
.L_14:
        /*001c*/ 	.word	0x00000000
        /*0020*/ 	.short	0x0007
        /*0022*/ 	.short	0x0038
        /*0024*/ 	.byte	0x00, 0xf4, 0x21, 0x00


	//----- nvinfo : EIATTR_KPARAM_INFO
	.align		4
.L_15:
        /*0028*/ 	.byte	0x04, 0x17
        /*002a*/ 	.short	(.L_17 - .L_16)
.L_16:
        /*002c*/ 	.word	0x00000000
        /*0030*/ 	.short	0x0006
        /*0032*/ 	.short	0x0030
        /*0034*/ 	.byte	0x00, 0xf4, 0x21, 0x00


	//----- nvinfo : EIATTR_KPARAM_INFO
	.align		4
.L_17:
        /*0038*/ 	.byte	0x04, 0x17
        /*003a*/ 	.short	(.L_19 - .L_18)
.L_18:
        /*003c*/ 	.word	0x00000000
        /*0040*/ 	.short	0x0005
        /*0042*/ 	.short	0x0028
        /*0044*/ 	.byte	0x00, 0xf4, 0x21, 0x00


	//----- nvinfo : EIATTR_KPARAM_INFO
	.align		4
.L_19:
        /*0048*/ 	.byte	0x04, 0x17
        /*004a*/ 	.short	(.L_21 - .L_20)
.L_20:
        /*004c*/ 	.word	0x00000000
        /*0050*/ 	.short	0x0004
        /*0052*/ 	.short	0x0020
        /*0054*/ 	.byte	0x00, 0xf4, 0x21, 0x00


	//----- nvinfo : EIATTR_KPARAM_INFO
	.align		4
.L_21:
        /*0058*/ 	.byte	0x04, 0x17
        /*005a*/ 	.short	(.L_23 - .L_22)
.L_22:
        /*005c*/ 	.word	0x00000000
        /*0060*/ 	.short	0x0003
        /*0062*/ 	.short	0x0018
        /*0064*/ 	.byte	0x00, 0xf4, 0x21, 0x00


	//----- nvinfo : EIATTR_KPARAM_INFO
	.align		4
.L_23:
        /*0068*/ 	.byte	0x04, 0x17
        /*006a*/ 	.short	(.L_25 - .L_24)
.L_24:
        /*006c*/ 	.word	0x00000000
        /*0070*/ 	.short	0x0002
        /*0072*/ 	.short	0x0010
        /*0074*/ 	.byte	0x00, 0xf4, 0x21, 0x00


	//----- nvinfo : EIATTR_KPARAM_INFO
	.align		4
.L_25:
        /*0078*/ 	.byte	0x04, 0x17
        /*007a*/ 	.short	(.L_27 - .L_26)
.L_26:
        /*007c*/ 	.word	0x00000000
        /*0080*/ 	.short	0x0001
        /*0082*/ 	.short	0x0008
        /*0084*/ 	.byte	0x00, 0xf4, 0x21, 0x00


	//----- nvinfo : EIATTR_KPARAM_INFO
	.align		4
.L_27:
        /*0088*/ 	.byte	0x04, 0x17
        /*008a*/ 	.short	(.L_29 - .L_28)
.L_28:
        /*008c*/ 	.word	0x00000000
        /*0090*/ 	.short	0x0000
        /*0092*/ 	.short	0x0000
        /*0094*/ 	.byte	0x00, 0xf4, 0x21, 0x00


	//----- nvinfo : EIATTR_SPARSE_MMA_MASK
	.align		4
.L_29:
        /*0098*/ 	.byte	0x03, 0x50
        /*009a*/ 	.short	0x0000


	//----- nvinfo : EIATTR_MAXREG_COUNT
	.align		4
        /*009c*/ 	.byte	0x03, 0x1b
        /*009e*/ 	.short	0x00ff


	//----- nvinfo : EIATTR_EXIT_INSTR_OFFSETS
	.align		4
        /*00a0*/ 	.byte	0x04, 0x1c
        /*00a2*/ 	.short	(.L_31 - .L_30)


	//   ....[0]....
.L_30:
        /*00a4*/ 	.word	0x00000980


	//   ....[1]....
        /*00a8*/ 	.word	0x000009a0


	//----- nvinfo : EIATTR_REQNTID
	.align		4
.L_31:
        /*00ac*/ 	.byte	0x04, 0x10
        /*00ae*/ 	.short	(.L_33 - .L_32)
.L_32:
        /*00b0*/ 	.word	0x00000080
        /*00b4*/ 	.word	0x00000001
        /*00b8*/ 	.word	0x00000001


	//----- nvinfo : EIATTR_CBANK_PARAM_SIZE
	.align		4
.L_33:
        /*00bc*/ 	.byte	0x03, 0x19
        /*00be*/ 	.short	0x0044


	//----- nvinfo : EIATTR_PARAM_CBANK
	.align		4
        /*00c0*/ 	.byte	0x04, 0x0a
        /*00c2*/ 	.short	(.L_35 - .L_34)
	.align		4
.L_34:
        /*00c4*/ 	.word	index@(.nv.constant0.triton_poi_fused__native_batch_norm_legit_no_training_cat_relu_51)
        /*00c8*/ 	.short	0x0210
        /*00ca*/ 	.short	0x0044


	//----- nvinfo : EIATTR_SW_WAR
	.align		4
.L_35:
        /*00cc*/ 	.byte	0x04, 0x36
        /*00ce*/ 	.short	(.L_37 - .L_36)
.L_36:
        /*00d0*/ 	.word	0x00000008
.L_37:


//--------------------- .nv.callgraph             --------------------------
	.section	.nv.callgraph,"",@"SHT_CUDA_CALLGRAPH"
	.align	4
	.sectionentsize	8
	.align		4
        /*0000*/ 	.word	0x00000000
	.align		4
        /*0004*/ 	.word	0xffffffff
	.align		4
        /*0008*/ 	.word	0x00000000
	.align		4
        /*000c*/ 	.word	0xfffffffe
	.align		4
        /*0010*/ 	.word	0x00000000
	.align		4
        /*0014*/ 	.word	0xfffffffd
	.align		4
        /*0018*/ 	.word	0x00000000
	.align		4
        /*001c*/ 	.word	0xfffffffc


//--------------------- .nv.constant4             --------------------------
	.section	.nv.constant4,"a",@progbits
	.align	8
	.align		8
.nv.constant4:
        /*0000*/ 	.dword	_$_str
	.align		8
        /*0008*/ 	.dword	_$_str_$_2


//--------------------- .text.triton_poi_fused__native_batch_norm_legit_no_training_cat_relu_51 --------------------------
	.section	.text.triton_poi_fused__native_batch_norm_legit_no_training_cat_relu_51,"ax",@progbits
	.align	128
        .global         triton_poi_fused__native_batch_norm_legit_no_training_cat_relu_51
        .type           triton_poi_fused__native_batch_norm_legit_no_training_cat_relu_51,@function
        .size           triton_poi_fused__native_batch_norm_legit_no_training_cat_relu_51,(.L_x_1 - triton_poi_fused__native_batch_norm_legit_no_training_cat_relu_51)
        .other          triton_poi_fused__native_batch_norm_legit_no_training_cat_relu_51,@"STO_CUDA_ENTRY STV_DEFAULT"
triton_poi_fused__native_batch_norm_legit_no_training_cat_relu_51:
.text.triton_poi_fused__native_batch_norm_legit_no_training_cat_relu_51:
[----:B------:R-:W0:Y:S01]  /*0000*/  LDC R1, c[0x0][0x28] ;  /* 0x00000a00ff017b82 */ /* 0x000e220000000800 */
[----:B------:R-:W1:Y:S07]  /*0010*/  S2R R0, SR_TID.X ;  /* 0x0000000000007919 */ /* 0x000e6e0000002100 */
[----:B------:R-:W2:Y:S01]  /*0020*/  LDC.64 R4, c[0x0][0x228] ;  /* 0x00008a00ff047b82 */ /* 0x000ea20000000a00 */
[----:B------:R-:W-:Y:S01]  /*0030*/  IMAD.MOV.U32 R2, RZ, RZ, RZ ;  /* 0x000000ffff027224 */ /* 0x000fe200078e00ff */
[----:B------:R-:W-:Y:S01]  /*0040*/  ULDC.64 UR4, c[0x0][0x208] ;  /* 0x0000820000047ab9 */ /* 0x000fe20000000a00 */
[----:B------:R-:W3:Y:S01]  /*0050*/  S2R R25, SR_CTAID.X ;  /* 0x0000000000197919 */ /* 0x000ee20000002500 */
[----:B------:R-:W-:Y:S01]  /*0060*/  IMAD.MOV.U32 R24, RZ, RZ, RZ ;  /* 0x000000ffff187224 */ /* 0x000fe200078e00ff */
[----:B------:R-:W-:-:S03]  /*0070*/  ULDC.64 UR6, c[0x0][0x218] ;  /* 0x0000860000067ab9 */ /* 0x000fc60000000a00 */
[----:B------:R-:W4:Y:S01]  /*0080*/  LDC.64 R12, c[0x0][0x220] ;  /* 0x00008800ff0c7b82 */ /* 0x000f220000000a00 */
[----:B------:R-:W-:-:S07]  /*0090*/  IMAD.MOV.U32 R14, RZ, RZ, 0x3e800000 ;  /* 0x3e800000ff0e7424 */ /* 0x000fce00078e00ff */
[----:B------:R-:W5:Y:S08]  /*00a0*/  LDC.64 R28, c[0x0][0x210] ;  /* 0x00008400ff1c7b82 */ /* 0x000f700000000a00 */
[----:B------:R-:W2:Y:S01]  /*00b0*/  LDC.64 R22, c[0x0][0x230] ;  /* 0x00008c00ff167b82 */ /* 0x000ea20000000a00 */
[----:B-1----:R-:W-:-:S07]  /*00c0*/  IMAD.SHL.U32 R0, R0, 0x4, RZ ;  /* 0x0000000400007824 */ /* 0x002fce00078e00ff */
[----:B------:R-:W1:Y:S01]  /*00d0*/  LDC.64 R26, c[0x0][0x238] ;  /* 0x00008e00ff1a7b82 */ /* 0x000e620000000a00 */
[----:B------:R-:W-:-:S05]  /*00e0*/  LOP3.LUT R0, R0, 0x1fc, RZ, 0xc0, !PT ;  /* 0x000001fc00007812 */ /* 0x000fca00078ec0ff */
[----:B---3--:R-:W-:-:S05]  /*00f0*/  IMAD R25, R25, 0x200, R0 ;  /* 0x0000020019197824 */ /* 0x008fca00078e0200 */
[----:B------:R-:W-:Y:S02]  /*0100*/  SHF.R.S32.HI R3, RZ, 0x1f, R25 ;  /* 0x0000001fff037819 */ /* 0x000fe40000011419 */
[----:B------:R-:W-:Y:S02]  /*0110*/  ISETP.GE.AND P0, PT, R25, 0xdd00, PT ;  /* 0x0000dd001900780c */ /* 0x000fe40003f06270 */
[----:B------:R-:W-:-:S04]  /*0120*/  LEA.HI R0, R3, R25, RZ, 0x6 ;  /* 0x0000001903007211 */ /* 0x000fc800078f30ff */
[----:B------:R-:W-:-:S05]  /*0130*/  SHF.R.S32.HI R3, RZ, 0x6, R0 ;  /* 0x00000006ff037819 */ /* 0x000fca0000011400 */
[----:B------:R-:W-:-:S05]  /*0140*/  IMAD.HI R2, R3, -0x6bba7f6b, R2 ;  /* 0x9445809503027827 */ /* 0x000fca00078e0202 */
[----:B------:R-:W-:-:S04]  /*0150*/  SHF.R.U32.HI R7, RZ, 0x1f, R2 ;  /* 0x0000001fff077819 */ /* 0x000fc80000011602 */
[----:B------:R-:W-:-:S05]  /*0160*/  LEA.HI.SX32 R7, R2, R7, 0x19 ;  /* 0x0000000702077211 */ /* 0x000fca00078fcaff */
[----:B------:R-:W-:Y:S01]  /*0170*/  IMAD R11, R7, -0xdd, R3 ;  /* 0xffffff23070b7824 */ /* 0x000fe200078e0203 */
[----:B------:R-:W-:Y:S01]  /*0180*/  CS2R R6, SRZ ;  /* 0x0000000000067805 */ /* 0x000fe2000001ff00 */
[----:B------:R-:W-:Y:S02]  /*0190*/  IMAD.MOV.U32 R3, RZ, RZ, RZ ;  /* 0x000000ffff037224 */ /* 0x000fe400078e00ff */
[----:B--2---:R-:W-:-:S05]  /*01a0*/  IMAD.WIDE R4, R11, 0x4, R4 ;  /* 0x000000040b047825 */ /* 0x004fca00078e0204 */
[----:B------:R-:W2:Y:S04]  /*01b0*/  @!P0 LDG.E.EL R6, desc[UR4][R4.64] ;  /* 0x0000000404068981 */ /* 0x000ea8000c2e1900 */
[----:B------:R-:W3:Y:S04]  /*01c0*/  @!P0 LDG.E.EL R3, desc[UR4][R4.64] ;  /* 0x0000000404038981 */ /* 0x000ee8000c2e1900 */
[----:B------:R-:W5:Y:S01]  /*01d0*/  @!P0 LDG.E.EL R7, desc[UR4][R4.64] ;  /* 0x0000000404078981 */ /* 0x000f62000c2e1900 */
[----:B------:R-:W-:-:S06]  /*01e0*/  IMAD.MOV.U32 R2, RZ, RZ, RZ ;  /* 0x000000ffff027224 */ /* 0x000fcc00078e00ff */
[----:B------:R1:W5:Y:S02]  /*01f0*/  @!P0 LDG.E.EL R2, desc[UR4][R4.64] ;  /* 0x0000000404028981 */ /* 0x000364000c2e1900 */
[----:B-1----:R-:W-:-:S04]  /*0200*/  IMAD.HI R5, R25, -0x6bba7f6b, R24 ;  /* 0x9445809519057827 */ /* 0x002fc800078e0218 */
[----:B----4-:R-:W-:-:S04]  /*0210*/  IMAD.WIDE R12, R11, 0x4, R12 ;  /* 0x000000040b0c7825 */ /* 0x010fc800078e020c */
[----:B0-----:R-:W-:-:S04]  /*0220*/  IMAD.WIDE R22, R11, 0x4, R22 ;  /* 0x000000040b167825 */ /* 0x001fc800078e0216 */
[----:B------:R-:W-:-:S05]  /*0230*/  IMAD.WIDE R26, R11, 0x4, R26 ;  /* 0x000000040b1a7825 */ /* 0x000fca00078e021a */
[----:B------:R-:W4:Y:S01]  /*0240*/  @!P0 LDG.E.EL R24, desc[UR4][R26.64] ;  /* 0x000000041a188981 */ /* 0x000f22000c2e1900 */
[----:B--2---:R-:W-:Y:S01]  /*0250*/  FADD R6, R6, 9.9999997473787516356e-06 ;  /* 0x3727c5ac06067421 */ /* 0x004fe20000000000 */
[----:B---3--:R-:W-:-:S03]  /*0260*/  FADD R3, R3, 9.9999997473787516356e-06 ;  /* 0x3727c5ac03037421 */ /* 0x008fc60000000000 */
[----:B------:R-:W0:Y:S01]  /*0270*/  MUFU.SQRT R10, R6 ;  /* 0x00000006000a7308 */ /* 0x000e220000002000 */
[----:B-----5:R-:W-:-:S07]  /*0280*/  FADD R7, R7, 9.9999997473787516356e-06 ;  /* 0x3727c5ac07077421 */ /* 0x020fce0000000000 */
[----:B------:R-:W1:Y:S08]  /*0290*/  MUFU.SQRT R8, R3 ;  /* 0x0000000300087308 */ /* 0x000e700000002000 */
[----:B------:R-:W2:Y:S01]  /*02a0*/  MUFU.SQRT R16, R7 ;  /* 0x0000000700107308 */ /* 0x000ea20000002000 */
[C---:B0-----:R-:W-:Y:S02]  /*02b0*/  FSETP.GT.AND P6, PT, R10.reuse, 8.50705917302346158658e+37, PT ;  /* 0x7e8000000a00780b */ /* 0x041fe40003fc4000 */
[----:B------:R-:W-:-:S02]  /*02c0*/  FSETP.GEU.AND P2, PT, R10, 1.175494350822287508e-38, PT ;  /* 0x008000000a00780b */ /* 0x000fc40003f4e000 */
[C---:B-1----:R-:W-:Y:S02]  /*02d0*/  FSETP.GT.AND P5, PT, R8.reuse, 8.50705917302346158658e+37, PT ;  /* 0x7e8000000800780b */ /* 0x042fe40003fa4000 */
[----:B------:R-:W-:Y:S02]  /*02e0*/  FSETP.GEU.AND P3, PT, R8, 1.175494350822287508e-38, PT ;  /* 0x008000000800780b */ /* 0x000fe40003f6e000 */
[C---:B--2---:R-:W-:Y:S02]  /*02f0*/  FSETP.GT.AND P4, PT, R16.reuse, 8.50705917302346158658e+37, PT ;  /* 0x7e8000001000780b */ /* 0x044fe40003f84000 */
[----:B------:R-:W-:-:S03]  /*0300*/  FSETP.GEU.AND P1, PT, R16, 1.175494350822287508e-38, PT ;  /* 0x008000001000780b */ /* 0x000fc60003f2e000 */
[----:B------:R-:W-:-:S04]  /*0310*/  @P6 FMUL R10, R10, 0.25 ;  /* 0x3e8000000a0a6820 */ /* 0x000fc80000400000 */
[----:B------:R-:W-:Y:S01]  /*0320*/  @P5 FMUL R8, R8, 0.25 ;  /* 0x3e80000008085820 */ /* 0x000fe20000400000 */
[----:B------:R-:W-:Y:S01]  /*0330*/  @!P2 FMUL R10, R10, 16777216 ;  /* 0x4b8000000a0aa820 */ /* 0x000fe20000400000 */
[----:B------:R-:W-:Y:S01]  /*0340*/  SHF.R.U32.HI R6, RZ, 0x1f, R5 ;  /* 0x0000001fff067819 */ /* 0x000fe20000011605 */
[----:B------:R-:W-:Y:S01]  /*0350*/  FADD R2, R2, 9.9999997473787516356e-06 ;  /* 0x3727c5ac02027421 */ /* 0x000fe20000000000 */
[----:B------:R-:W-:Y:S01]  /*0360*/  @!P3 FMUL R8, R8, 16777216 ;  /* 0x4b8000000808b820 */ /* 0x000fe20000400000 */
[----:B------:R-:W-:Y:S01]  /*0370*/  @P4 FMUL R16, R16, 0.25 ;  /* 0x3e80000010104820 */ /* 0x000fe20000400000 */
[----:B------:R-:W-:Y:S01]  /*0380*/  MUFU.RCP R4, R10 ;  /* 0x0000000a00047308 */ /* 0x000fe20000001000 */
[----:B------:R-:W-:Y:S02]  /*0390*/  LEA.HI.SX32 R9, R5, R6, 0x13 ;  /* 0x0000000605097211 */ /* 0x000fe400078f9aff */
[----:B------:R-:W-:Y:S01]  /*03a0*/  @!P1 FMUL R16, R16, 16777216 ;  /* 0x4b80000010109820 */ /* 0x000fe20000400000 */
[----:B------:R-:W-:-:S04]  /*03b0*/  LOP3.LUT R7, R0, 0xffffffc0, RZ, 0xc0, !PT ;  /* 0xffffffc000077812 */ /* 0x000fc800078ec0ff */
[----:B------:R-:W0:Y:S01]  /*03c0*/  MUFU.SQRT R10, R2 ;  /* 0x00000002000a7308 */ /* 0x000e220000002000 */
[----:B------:R-:W-:Y:S01]  /*03d0*/  IMAD R0, R9, -0x3740, R25 ;  /* 0xffffc8c009007824 */ /* 0x000fe200078e0219 */
[----:B------:R-:W-:-:S06]  /*03e0*/  FSEL R6, R14, 1, P5 ;  /* 0x3f8000000e067808 */ /* 0x000fcc0002800000 */
[----:B------:R-:W1:Y:S01]  /*03f0*/  MUFU.RCP R3, R8 ;  /* 0x0000000800037308 */ /* 0x000e620000001000 */
[----:B------:R-:W-:Y:S01]  /*0400*/  IMAD R15, R9, 0x3440, R0 ;  /* 0x00003440090f7824 */ /* 0x000fe200078e0200 */
[----:B------:R-:W-:-:S06]  /*0410*/  FSEL R17, R14, 1, P6 ;  /* 0x3f8000000e117808 */ /* 0x000fcc0003000000 */
[----:B------:R2:W3:Y:S01]  /*0420*/  MUFU.RCP R5, R16 ;  /* 0x0000001000057308 */ /* 0x0004e20000001000 */
[----:B------:R-:W-:Y:S02]  /*0430*/  IMAD.IADD R7, R25, 0x1, -R7 ;  /* 0x0000000119077824 */ /* 0x000fe400078e0a07 */
[----:B------:R-:W-:Y:S02]  /*0440*/  IMAD R9, R9, 0x300, RZ ;  /* 0x0000030009097824 */ /* 0x000fe400078e02ff */
[----:B------:R-:W-:Y:S01]  /*0450*/  IMAD.SHL.U32 R0, R11, 0x40, RZ ;  /* 0x000000400b007824 */ /* 0x000fe200078e00ff */
[----:B--2---:R-:W-:Y:S01]  /*0460*/  FSEL R16, R14, 1, P4 ;  /* 0x3f8000000e107808 */ /* 0x004fe20002000000 */
[----:B------:R-:W-:Y:S01]  /*0470*/  @!P3 FMUL R6, R6, 16777216 ;  /* 0x4b8000000606b820 */ /* 0x000fe20000400000 */
[----:B------:R-:W-:Y:S02]  /*0480*/  @!P2 FMUL R17, R17, 16777216 ;  /* 0x4b8000001111a820 */ /* 0x000fe40000400000 */
[--C-:B------:R-:W-:Y:S01]  /*0490*/  IADD3 R8, P5, P6, R0, R7, R9.reuse ;  /* 0x0000000700087210 */ /* 0x100fe20007ebe009 */
[----:B------:R-:W-:Y:S01]  /*04a0*/  @!P1 FMUL R16, R16, 16777216 ;  /* 0x4b80000010109820 */ /* 0x000fe20000400000 */
[----:B------:R-:W-:-:S02]  /*04b0*/  SHF.R.S32.HI R18, RZ, 0x1f, R9 ;  /* 0x0000001fff127819 */ /* 0x000fc40000011409 */
[----:B0-----:R-:W-:Y:S02]  /*04c0*/  FSETP.GT.AND P2, PT, R10, 8.50705917302346158658e+37, PT ;  /* 0x7e8000000a00780b */ /* 0x001fe40003f44000 */
[----:B------:R-:W-:Y:S02]  /*04d0*/  ISETP.GE.AND P3, PT, R11, 0xd1, PT ;  /* 0x000000d10b00780c */ /* 0x000fe40003f66270 */
[----:B------:R-:W-:Y:S01]  /*04e0*/  SHF.R.S32.HI R9, RZ, 0x1f, R0 ;  /* 0x0000001fff097819 */ /* 0x000fe20000011400 */
[----:B-1----:R-:W-:Y:S01]  /*04f0*/  FMUL R0, R3, R6 ;  /* 0x0000000603007220 */ /* 0x002fe20000400000 */
[----:B------:R-:W-:Y:S01]  /*0500*/  SHF.R.S32.HI R19, RZ, 0x1f, R7 ;  /* 0x0000001fff137819 */ /* 0x000fe20000011407 */
[----:B------:R-:W-:Y:S01]  /*0510*/  FMUL R2, R4, R17 ;  /* 0x0000001104027220 */ /* 0x000fe20000400000 */
[----:B---3--:R-:W-:Y:S01]  /*0520*/  FMUL R3, R5, R16 ;  /* 0x0000001005037220 */ /* 0x008fe20000400000 */
[----:B------:R-:W-:Y:S02]  /*0530*/  CS2R R4, SRZ ;  /* 0x0000000000047805 */ /* 0x000fe4000001ff00 */
[----:B------:R-:W-:-:S02]  /*0540*/  FSETP.GEU.AND P4, PT, R10, 1.175494350822287508e-38, PT ;  /* 0x008000000a00780b */ /* 0x000fc40003f8e000 */
[----:B------:R-:W-:Y:S02]  /*0550*/  CS2R R6, SRZ ;  /* 0x0000000000067805 */ /* 0x000fe4000001ff00 */
[----:B------:R-:W-:Y:S01]  /*0560*/  ISETP.LT.AND P1, PT, R25, 0xdd00, !P3 ;  /* 0x0000dd001900780c */ /* 0x000fe20005f21270 */
[----:B------:R-:W-:Y:S01]  /*0570*/  IMAD.WIDE R28, R15, 0x4, R28 ;  /* 0x000000040f1c7825 */ /* 0x000fe200078e021c */
[----:B------:R-:W-:Y:S01]  /*0580*/  FSEL R21, R14, 1, P2 ;  /* 0x3f8000000e157808 */ /* 0x000fe20001000000 */
[----:B------:R-:W2:Y:S01]  /*0590*/  @!P0 LDG.E.EL R5, desc[UR4][R12.64] ;  /* 0x000000040c058981 */ /* 0x000ea2000c2e1900 */
[----:B------:R-:W-:-:S03]  /*05a0*/  CS2R R14, SRZ ;  /* 0x00000000000e7805 */ /* 0x000fc6000001ff00 */
[----:B------:R-:W3:Y:S01]  /*05b0*/  @!P0 LDG.E.EL R4, desc[UR4][R12.64] ;  /* 0x000000040c048981 */ /* 0x000ee2000c2e1900 */
[----:B------:R-:W-:-:S03]  /*05c0*/  @P2 FMUL R10, R10, 0.25 ;  /* 0x3e8000000a0a2820 */ /* 0x000fc60000400000 */
[----:B------:R-:W5:Y:S04]  /*05d0*/  @!P0 LDG.E.EL R7, desc[UR4][R12.64] ;  /* 0x000000040c078981 */ /* 0x000f68000c2e1900 */
[----:B------:R0:W2:Y:S01]  /*05e0*/  @!P0 LDG.E.EL R6, desc[UR4][R12.64] ;  /* 0x000000040c068981 */ /* 0x0000a2000c2e1900 */
[----:B------:R-:W-:Y:S01]  /*05f0*/  ISETP.GT.AND P2, PT, R11, 0xd0, !P0 ;  /* 0x000000d00b00780c */ /* 0x000fe20004744270 */
[----:B------:R-:W-:Y:S01]  /*0600*/  @!P4 FMUL R10, R10, 16777216 ;  /* 0x4b8000000a0ac820 */ /* 0x000fe20000400000 */
[----:B------:R-:W-:Y:S01]  /*0610*/  @!P4 FMUL R21, R21, 16777216 ;  /* 0x4b8000001515c820 */ /* 0x000fe20000400000 */
[----:B0-----:R-:W-:Y:S02]  /*0620*/  CS2R R12, SRZ ;  /* 0x00000000000c7805 */ /* 0x001fe4000001ff00 */
[----:B------:R-:W-:-:S04]  /*0630*/  IADD3.X R9, R9, R19, R18, P5, P6 ;  /* 0x0000001309097210 */ /* 0x000fc80002fec412 */
[----:B------:R0:W2:Y:S01]  /*0640*/  @P1 LDG.E.128 R12, desc[UR4][R28.64] ;  /* 0x000000041c0c1981 */ /* 0x0000a2000c1e1d00 */
[----:B------:R1:W4:Y:S01]  /*0650*/  MUFU.RCP R20, R10 ;  /* 0x0000000a00147308 */ /* 0x0003220000001000 */
[C---:B0-----:R-:W-:Y:S02]  /*0660*/  LEA R28, P4, R8.reuse, UR6, 0x2 ;  /* 0x00000006081c7c11 */ /* 0x041fe4000f8810ff */
[----:B-1----:R-:W-:Y:S02]  /*0670*/  CS2R R10, SRZ ;  /* 0x00000000000a7805 */ /* 0x002fe4000001ff00 */
[----:B------:R-:W-:Y:S02]  /*0680*/  LEA.HI.X R29, R8, UR7, R9, 0x2, P4 ;  /* 0x00000007081d7c11 */ /* 0x000fe4000a0f1409 */
[----:B------:R-:W-:-:S06]  /*0690*/  CS2R R8, SRZ ;  /* 0x0000000000087805 */ /* 0x000fcc000001ff00 */
[----:B------:R-:W3:Y:S01]  /*06a0*/  @P2 LDG.E.128 R8, desc[UR4][R28.64+-0xd100] ;  /* 0xff2f00041c082981 */ /* 0x000ee2000c1e1d00 */
[----:B------:R-:W-:Y:S02]  /*06b0*/  CS2R R16, SRZ ;  /* 0x0000000000107805 */ /* 0x000fe4000001ff00 */
[----:B------:R-:W-:Y:S01]  /*06c0*/  CS2R R18, SRZ ;  /* 0x0000000000127805 */ /* 0x000fe2000001ff00 */
[----:B----4-:R-:W-:Y:S01]  /*06d0*/  FMUL R20, R20, R21 ;  /* 0x0000001514147220 */ /* 0x010fe20000400000 */
[----:B------:R-:W-:Y:S02]  /*06e0*/  IMAD.MOV.U32 R21, RZ, RZ, RZ ;  /* 0x000000ffff157224 */ /* 0x000fe400078e00ff */
[----:B------:R-:W4:Y:S04]  /*06f0*/  @!P0 LDG.E.EL R16, desc[UR4][R22.64] ;  /* 0x0000000416108981 */ /* 0x000f28000c2e1900 */
[----:B------:R-:W4:Y:S04]  /*0700*/  @!P0 LDG.E.EL R17, desc[UR4][R22.64] ;  /* 0x0000000416118981 */ /* 0x000f28000c2e1900 */
[----:B------:R-:W4:Y:S04]  /*0710*/  @!P0 LDG.E.EL R18, desc[UR4][R22.64] ;  /* 0x0000000416128981 */ /* 0x000f28000c2e1900 */
[----:B------:R0:W4:Y:S04]  /*0720*/  @!P0 LDG.E.EL R19, desc[UR4][R22.64] ;  /* 0x0000000416138981 */ /* 0x000128000c2e1900 */
[----:B------:R-:W4:Y:S01]  /*0730*/  @!P0 LDG.E.EL R21, desc[UR4][R26.64] ;  /* 0x000000041a158981 */ /* 0x000f22000c2e1900 */
[----:B0-----:R-:W-:-:S06]  /*0740*/  CS2R R22, SRZ ;  /* 0x0000000000167805 */ /* 0x001fcc000001ff00 */
[----:B------:R-:W4:Y:S04]  /*0750*/  @!P0 LDG.E.EL R22, desc[UR4][R26.64] ;  /* 0x000000041a168981 */ /* 0x000f28000c2e1900 */
[----:B------:R0:W4:Y:S02]  /*0760*/  @!P0 LDG.E.EL R23, desc[UR4][R26.64] ;  /* 0x000000041a178981 */ /* 0x000124000c2e1900 */
[----:B0-----:R-:W0:Y:S02]  /*0770*/  LDC.64 R26, c[0x0][0x248] ;  /* 0x00009200ff1a7b82 */ /* 0x001e240000000a00 */
[----:B0-----:R-:W-:Y:S01]  /*0780*/  IMAD.WIDE R26, R25, 0x4, R26 ;  /* 0x00000004191a7825 */ /* 0x001fe200078e021a */
[----:B--2---:R-:W-:Y:S02]  /*0790*/  SEL R12, R12, RZ, P1 ;  /* 0x000000ff0c0c7207 */ /* 0x004fe40000800000 */
[----:B------:R-:W-:-:S02]  /*07a0*/  SEL R13, R13, RZ, P1 ;  /* 0x000000ff0d0d7207 */ /* 0x000fc40000800000 */
[----:B------:R-:W-:Y:S02]  /*07b0*/  SEL R15, R15, RZ, P1 ;  /* 0x000000ff0f0f7207 */ /* 0x000fe40000800000 */
[----:B------:R-:W-:Y:S02]  /*07c0*/  SEL R14, R14, RZ, P1 ;  /* 0x000000ff0e0e7207 */ /* 0x000fe40000800000 */
[----:B---3--:R-:W-:Y:S02]  /*07d0*/  @P3 SEL R12, R8, RZ, P2 ;  /* 0x000000ff080c3207 */ /* 0x008fe40001000000 */
[----:B------:R-:W-:Y:S02]  /*07e0*/  @P3 SEL R13, R9, RZ, P2 ;  /* 0x000000ff090d3207 */ /* 0x000fe40001000000 */
[----:B------:R-:W0:Y:S01]  /*07f0*/  LDC.64 R8, c[0x0][0x240] ;  /* 0x00009000ff087b82 */ /* 0x000e220000000a00 */
[----:B------:R-:W-:Y:S02]  /*0800*/  @P3 SEL R15, R11, RZ, P2 ;  /* 0x000000ff0b0f3207 */ /* 0x000fe40001000000 */
[----:B------:R-:W-:Y:S01]  /*0810*/  @P3 SEL R14, R10, RZ, P2 ;  /* 0x000000ff0a0e3207 */ /* 0x000fe20001000000 */
[----:B------:R-:W-:-:S02]  /*0820*/  FADD R5, R12, -R5 ;  /* 0x800000050c057221 */ /* 0x000fc40000000000 */
[----:B------:R-:W-:Y:S02]  /*0830*/  FADD R11, R15, -R6 ;  /* 0x800000060f0b7221 */ /* 0x000fe40000000000 */
[----:B-----5:R-:W-:Y:S01]  /*0840*/  FADD R6, R14, -R7 ;  /* 0x800000070e067221 */ /* 0x020fe20000000000 */
[----:B------:R-:W-:Y:S01]  /*0850*/  FADD R7, R13, -R4 ;  /* 0x800000040d077221 */ /* 0x000fe20000000000 */
[----:B------:R-:W-:Y:S01]  /*0860*/  FMUL R11, R20, R11 ;  /* 0x0000000b140b7220 */ /* 0x000fe20000400000 */
[----:B------:R-:W-:Y:S01]  /*0870*/  FMUL R0, R0, R5 ;  /* 0x0000000500007220 */ /* 0x000fe20000400000 */
[----:B------:R-:W-:Y:S01]  /*0880*/  FMUL R6, R3, R6 ;  /* 0x0000000603067220 */ /* 0x000fe20000400000 */
[----:B------:R-:W-:Y:S01]  /*0890*/  FMUL R7, R2, R7 ;  /* 0x0000000702077220 */ /* 0x000fe20000400000 */
[----:B----4-:R-:W-:Y:S01]  /*08a0*/  FFMA R11, R11, R19, R24 ;  /* 0x000000130b0b7223 */ /* 0x010fe20000000018 */
[----:B------:R-:W-:-:S04]  /*08b0*/  FFMA R0, R0, R16, R21 ;  /* 0x0000001000007223 */ /* 0x000fc80000000015 */
[----:B------:R-:W-:Y:S01]  /*08c0*/  FSETP.GEU.AND P1, PT, R11, RZ, PT ;  /* 0x000000ff0b00720b */ /* 0x000fe20003f2e000 */
[----:B0-----:R-:W-:Y:S01]  /*08d0*/  IMAD.WIDE R8, R25, 0x4, R8 ;  /* 0x0000000419087825 */ /* 0x001fe200078e0208 */
[----:B------:R-:W-:-:S03]  /*08e0*/  FSETP.GEU.AND P4, PT, R0, RZ, PT ;  /* 0x000000ff0000720b */ /* 0x000fc60003f8e000 */
[----:B------:R-:W-:Y:S01]  /*08f0*/  FFMA R7, R7, R17, R22 ;  /* 0x0000001107077223 */ /* 0x000fe20000000016 */
[----:B------:R-:W-:-:S04]  /*0900*/  FFMA R6, R6, R18, R23 ;  /* 0x0000001206067223 */ /* 0x000fc80000000017 */
[----:B------:R-:W-:Y:S01]  /*0910*/  FSETP.GEU.AND P3, PT, R7, RZ, PT ;  /* 0x000000ff0700720b */ /* 0x000fe20003f6e000 */
[----:B------:R0:W-:Y:S01]  /*0920*/  @!P0 STG.E.128 desc[UR4][R8.64], R12 ;  /* 0x0000000c08008986 */ /* 0x0001e2000c101d04 */
[C---:B------:R-:W-:Y:S02]  /*0930*/  FSETP.GEU.AND P2, PT, R6.reuse, RZ, PT ;  /* 0x000000ff0600720b */ /* 0x040fe40003f4e000 */
[----:B------:R-:W-:Y:S02]  /*0940*/  SEL R19, R11, RZ, P1 ;  /* 0x000000ff0b137207 */ /* 0x000fe40000800000 */
[----:B------:R-:W-:Y:S02]  /*0950*/  SEL R18, R6, RZ, P2 ;  /* 0x000000ff06127207 */ /* 0x000fe40001000000 */
[----:B------:R-:W-:Y:S02]  /*0960*/  SEL R17, R7, RZ, P3 ;  /* 0x000000ff07117207 */ /* 0x000fe40001800000 */
[----:B------:R-:W-:Y:S01]  /*0970*/  SEL R16, R0, RZ, P4 ;  /* 0x000000ff00107207 */ /* 0x000fe20002000000 */
[----:B0-----:R-:W-:Y:S06]  /*0980*/  @P0 EXIT ;  /* 0x000000000000094d */ /* 0x001fec0003800000 */
[----:B------:R-:W-:Y:S01]  /*0990*/  STG.E.128 desc[UR4][R26.64], R16 ;  /* 0x000000101a007986 */ /* 0x000fe2000c101d04 */
[----:B------:R-:W-:Y:S05]  /*09a0*/  EXIT ;  /* 0x000000000000794d */ /* 0x000fea0003800000 */
.L_x_0:
[----:B------:R-:W-:-:S00]  /*09b0*/  BRA `(.L_x_0) ;  /* 0xfffffffc00fc7947 */ /* 0x000fc0000383ffff */
[----:B------:R-:W-:-:S00]  /*09c0*/  NOP ;  /* 0x0000000000007918 */ /* 0x000fc00000000000 */
        /* <DEDUP_REMOVED lines=11> */
.L_x_1:


//--------------------- .nv.global.init           --------------------------
	.section	.nv.global.init,"aw",@progbits
.nv.global.init:
	.type		_$_str,@object
	.size		_$_str,(_$_str_$_2 - _$_str)
_$_str:
        /*0000*/ 	.byte	0x5f, 0x5f, 0x43, 0x55, 0x44, 0x41, 0x5f, 0x46, 0x54, 0x5a, 0x00
	.type		_$_str_$_2,@object
	.size		_$_str_$_2,(.L_1 - _$_str_$_2)
_$_str_$_2:
        /*000b*/ 	.byte	0x5f, 0x5f, 0x43, 0x55, 0x44, 0x41, 0x5f, 0x50, 0x52, 0x45, 0x43, 0x5f, 0x53, 0x51, 0x52, 0x54
        /*001b*/ 	.byte	0x00
.L_1:


//--------------------- .nv.constant0.triton_poi_fused__native_batch_norm_legit_no_training_cat_relu_51 --------------------------
	.section	.nv.constant0.triton_poi_fused__native_batch_norm_legit_no_training_cat_relu_51,"a",@progbits
	.sectionflags	@""
	.align	4
.nv.constant0.triton_poi_fused__native_batch_norm_legit_no_training_cat_relu_51:
	.zero		596
